//
// Generated by NVIDIA NVVM Compiler
//
// Compiler Build ID: CL-36424714
// Cuda compilation tools, release 13.0, V13.0.88
// Based on NVVM 20.0.0
//

.version 9.0
.target sm_100
.address_size 64

	// .globl	_Z20blelloch_scan_kernelPiS_S_
.extern .shared .align 16 .b8 s_data[];

.visible .entry _Z20blelloch_scan_kernelPiS_S_(
	.param .u64 .ptr .align 1 _Z20blelloch_scan_kernelPiS_S__param_0,
	.param .u64 .ptr .align 1 _Z20blelloch_scan_kernelPiS_S__param_1,
	.param .u64 .ptr .align 1 _Z20blelloch_scan_kernelPiS_S__param_2
)
{
	.reg .pred 	%p<8>;
	.reg .b32 	%r<55>;
	.reg .b64 	%rd<13>;

	ld.param.u64 	%rd3, [_Z20blelloch_scan_kernelPiS_S__param_0];
	ld.param.u64 	%rd5, [_Z20blelloch_scan_kernelPiS_S__param_1];
	ld.param.u64 	%rd4, [_Z20blelloch_scan_kernelPiS_S__param_2];
	cvta.to.global.u64 	%rd6, %rd5;
	mov.u32 	%r1, %tid.x;
	mov.u32 	%r2, %ctaid.x;
	mov.u32 	%r3, %ntid.x;
	mad.lo.s32 	%r19, %r2, %r3, %r1;
	shl.b32 	%r4, %r19, 1;
	mul.wide.s32 	%rd7, %r4, 4;
	add.s64 	%rd1, %rd6, %rd7;
	ld.global.u32 	%r20, [%rd1];
	shl.b32 	%r21, %r1, 3;
	mov.u32 	%r22, s_data;
	add.s32 	%r5, %r22, %r21;
	ld.global.u32 	%r23, [%rd1+4];
	shl.b32 	%r6, %r1, 1;
	st.shared.v2.u32 	[%r5], {%r20, %r23};
	mov.b32 	%r52, 1;
	mov.u32 	%r51, %r3;
$L__BB0_1:
	setp.ge.u32 	%p1, %r1, %r51;
	@%p1 bra 	$L__BB0_3;
	mad.lo.s32 	%r24, %r52, %r6, %r52;
	shl.b32 	%r25, %r24, 2;
	add.s32 	%r27, %r22, %r25;
	ld.shared.u32 	%r28, [%r27+-4];
	shl.b32 	%r29, %r52, 2;
	add.s32 	%r30, %r27, %r29;
	ld.shared.u32 	%r31, [%r30+-4];
	add.s32 	%r32, %r31, %r28;
	st.shared.u32 	[%r30+-4], %r32;
$L__BB0_3:
	bar.sync 	0;
	shl.b32 	%r52, %r52, 1;
	shr.u32 	%r10, %r51, 1;
	setp.gt.u32 	%p2, %r51, 1;
	mov.u32 	%r51, %r10;
	@%p2 bra 	$L__BB0_1;
	setp.ne.s32 	%p3, %r1, 0;
	@%p3 bra 	$L__BB0_6;
	shl.b32 	%r33, %r3, 3;
	add.s32 	%r35, %r22, %r33;
	mov.b32 	%r36, 0;
	st.shared.u32 	[%r35+-4], %r36;
$L__BB0_6:
	add.s32 	%r11, %r6, 2;
	mov.b32 	%r53, 1;
	mov.u32 	%r54, %r3;
$L__BB0_7:
	setp.ge.u32 	%p4, %r1, %r53;
	@%p4 bra 	$L__BB0_9;
	mul.lo.s32 	%r38, %r11, %r54;
	shl.b32 	%r39, %r38, 2;
	add.s32 	%r41, %r22, %r39;
	ld.shared.u32 	%r42, [%r41+-4];
	sub.s32 	%r43, %r38, %r54;
	shl.b32 	%r44, %r43, 2;
	add.s32 	%r45, %r22, %r44;
	ld.shared.u32 	%r46, [%r45+-4];
	add.s32 	%r47, %r46, %r42;
	st.shared.u32 	[%r41+-4], %r47;
	st.shared.u32 	[%r45+-4], %r42;
$L__BB0_9:
	bar.sync 	0;
	shr.u32 	%r54, %r54, 1;
	shl.b32 	%r53, %r53, 1;
	setp.le.u32 	%p5, %r53, %r3;
	@%p5 bra 	$L__BB0_7;
	ld.shared.u32 	%r16, [%r5+4];
	cvta.to.global.u64 	%rd8, %rd3;
	add.s64 	%rd2, %rd8, %rd7;
	st.global.u32 	[%rd2], %r16;
	add.s32 	%r48, %r3, -1;
	setp.ne.s32 	%p6, %r1, %r48;
	@%p6 bra 	$L__BB0_13;
	ld.global.u32 	%r50, [%rd1+4];
	add.s32 	%r17, %r50, %r16;
	st.global.u32 	[%rd2+4], %r17;
	setp.eq.s64 	%p7, %rd4, 0;
	@%p7 bra 	$L__BB0_14;
	cvta.to.global.u64 	%rd10, %rd4;
	mul.wide.u32 	%rd11, %r2, 4;
	add.s64 	%rd12, %rd10, %rd11;
	st.global.u32 	[%rd12], %r17;
	bra.uni 	$L__BB0_14;
$L__BB0_13:
	ld.shared.u32 	%r49, [%r5+8];
	st.global.u32 	[%rd2+4], %r49;
$L__BB0_14:
	ret;

}
	// .globl	_Z10add_kernelPiS_i
.visible .entry _Z10add_kernelPiS_i(
	.param .u64 .ptr .align 1 _Z10add_kernelPiS_i_param_0,
	.param .u64 .ptr .align 1 _Z10add_kernelPiS_i_param_1,
	.param .u32 _Z10add_kernelPiS_i_param_2
)
{
	.reg .pred 	%p<11>;
	.reg .b32 	%r<97>;
	.reg .b64 	%rd<16>;

	ld.param.u64 	%rd4, [_Z10add_kernelPiS_i_param_0];
	ld.param.u64 	%rd3, [_Z10add_kernelPiS_i_param_1];
	ld.param.u32 	%r24, [_Z10add_kernelPiS_i_param_2];
	cvta.to.global.u64 	%rd1, %rd4;
	mov.u32 	%r1, %ctaid.x;
	setp.eq.s32 	%p1, %r1, 0;
	@%p1 bra 	$L__BB1_14;
	cvta.to.global.u64 	%rd5, %rd3;
	add.s32 	%r25, %r1, -1;
	mul.wide.u32 	%rd6, %r25, 4;
	add.s64 	%rd7, %rd5, %rd6;
	ld.global.u32 	%r2, [%rd7];
	setp.lt.s32 	%p2, %r24, 1;
	@%p2 bra 	$L__BB1_14;
	mov.u32 	%r27, %ntid.x;
	mov.u32 	%r28, %tid.x;
	mad.lo.s32 	%r29, %r1, %r27, %r28;
	mul.lo.s32 	%r3, %r24, %r29;
	and.b32  	%r4, %r24, 15;
	setp.lt.u32 	%p3, %r24, 16;
	mov.b32 	%r93, 0;
	@%p3 bra 	$L__BB1_5;
	and.b32  	%r93, %r24, 2147483632;
	neg.s32 	%r91, %r93;
	add.s64 	%rd2, %rd1, 32;
	mov.u32 	%r90, %r3;
$L__BB1_4:
	.pragma "nounroll";
	mul.wide.s32 	%rd8, %r90, 4;
	add.s64 	%rd9, %rd2, %rd8;
	ld.global.u32 	%r30, [%rd9+-32];
	add.s32 	%r31, %r30, %r2;
	st.global.u32 	[%rd9+-32], %r31;
	ld.global.u32 	%r32, [%rd9+-28];
	add.s32 	%r33, %r32, %r2;
	st.global.u32 	[%rd9+-28], %r33;
	ld.global.u32 	%r34, [%rd9+-24];
	add.s32 	%r35, %r34, %r2;
	st.global.u32 	[%rd9+-24], %r35;
	ld.global.u32 	%r36, [%rd9+-20];
	add.s32 	%r37, %r36, %r2;
	st.global.u32 	[%rd9+-20], %r37;
	ld.global.u32 	%r38, [%rd9+-16];
	add.s32 	%r39, %r38, %r2;
	st.global.u32 	[%rd9+-16], %r39;
	ld.global.u32 	%r40, [%rd9+-12];
	add.s32 	%r41, %r40, %r2;
	st.global.u32 	[%rd9+-12], %r41;
	ld.global.u32 	%r42, [%rd9+-8];
	add.s32 	%r43, %r42, %r2;
	st.global.u32 	[%rd9+-8], %r43;
	ld.global.u32 	%r44, [%rd9+-4];
	add.s32 	%r45, %r44, %r2;
	st.global.u32 	[%rd9+-4], %r45;
	ld.global.u32 	%r46, [%rd9];
	add.s32 	%r47, %r46, %r2;
	st.global.u32 	[%rd9], %r47;
	ld.global.u32 	%r48, [%rd9+4];
	add.s32 	%r49, %r48, %r2;
	st.global.u32 	[%rd9+4], %r49;
	ld.global.u32 	%r50, [%rd9+8];
	add.s32 	%r51, %r50, %r2;
	st.global.u32 	[%rd9+8], %r51;
	ld.global.u32 	%r52, [%rd9+12];
	add.s32 	%r53, %r52, %r2;
	st.global.u32 	[%rd9+12], %r53;
	ld.global.u32 	%r54, [%rd9+16];
	add.s32 	%r55, %r54, %r2;
	st.global.u32 	[%rd9+16], %r55;
	ld.global.u32 	%r56, [%rd9+20];
	add.s32 	%r57, %r56, %r2;
	st.global.u32 	[%rd9+20], %r57;
	ld.global.u32 	%r58, [%rd9+24];
	add.s32 	%r59, %r58, %r2;
	st.global.u32 	[%rd9+24], %r59;
	ld.global.u32 	%r60, [%rd9+28];
	add.s32 	%r61, %r60, %r2;
	st.global.u32 	[%rd9+28], %r61;
	add.s32 	%r91, %r91, 16;
	add.s32 	%r90, %r90, 16;
	setp.ne.s32 	%p4, %r91, 0;
	@%p4 bra 	$L__BB1_4;
$L__BB1_5:
	setp.eq.s32 	%p5, %r4, 0;
	@%p5 bra 	$L__BB1_14;
	and.b32  	%r12, %r24, 7;
	setp.lt.u32 	%p6, %r4, 8;
	@%p6 bra 	$L__BB1_8;
	add.s32 	%r62, %r93, %r3;
	mul.wide.s32 	%rd10, %r62, 4;
	add.s64 	%rd11, %rd1, %rd10;
	ld.global.u32 	%r63, [%rd11];
	add.s32 	%r64, %r63, %r2;
	st.global.u32 	[%rd11], %r64;
	ld.global.u32 	%r65, [%rd11+4];
	add.s32 	%r66, %r65, %r2;
	st.global.u32 	[%rd11+4], %r66;
	ld.global.u32 	%r67, [%rd11+8];
	add.s32 	%r68, %r67, %r2;
	st.global.u32 	[%rd11+8], %r68;
	ld.global.u32 	%r69, [%rd11+12];
	add.s32 	%r70, %r69, %r2;
	st.global.u32 	[%rd11+12], %r70;
	ld.global.u32 	%r71, [%rd11+16];
	add.s32 	%r72, %r71, %r2;
	st.global.u32 	[%rd11+16], %r72;
	ld.global.u32 	%r73, [%rd11+20];
	add.s32 	%r74, %r73, %r2;
	st.global.u32 	[%rd11+20], %r74;
	ld.global.u32 	%r75, [%rd11+24];
	add.s32 	%r76, %r75, %r2;
	st.global.u32 	[%rd11+24], %r76;
	ld.global.u32 	%r77, [%rd11+28];
	add.s32 	%r78, %r77, %r2;
	st.global.u32 	[%rd11+28], %r78;
	add.s32 	%r93, %r93, 8;
$L__BB1_8:
	setp.eq.s32 	%p7, %r12, 0;
	@%p7 bra 	$L__BB1_14;
	and.b32  	%r15, %r24, 3;
	setp.lt.u32 	%p8, %r12, 4;
	@%p8 bra 	$L__BB1_11;
	add.s32 	%r79, %r93, %r3;
	mul.wide.s32 	%rd12, %r79, 4;
	add.s64 	%rd13, %rd1, %rd12;
	ld.global.u32 	%r80, [%rd13];
	add.s32 	%r81, %r80, %r2;
	st.global.u32 	[%rd13], %r81;
	ld.global.u32 	%r82, [%rd13+4];
	add.s32 	%r83, %r82, %r2;
	st.global.u32 	[%rd13+4], %r83;
	ld.global.u32 	%r84, [%rd13+8];
	add.s32 	%r85, %r84, %r2;
	st.global.u32 	[%rd13+8], %r85;
	ld.global.u32 	%r86, [%rd13+12];
	add.s32 	%r87, %r86, %r2;
	st.global.u32 	[%rd13+12], %r87;
	add.s32 	%r93, %r93, 4;
$L__BB1_11:
	setp.eq.s32 	%p9, %r15, 0;
	@%p9 bra 	$L__BB1_14;
	add.s32 	%r96, %r93, %r3;
	neg.s32 	%r95, %r15;
$L__BB1_13:
	.pragma "nounroll";
	mul.wide.s32 	%rd14, %r96, 4;
	add.s64 	%rd15, %rd1, %rd14;
	ld.global.u32 	%r88, [%rd15];
	add.s32 	%r89, %r88, %r2;
	st.global.u32 	[%rd15], %r89;
	add.s32 	%r96, %r96, 1;
	add.s32 	%r95, %r95, 1;
	setp.ne.s32 	%p10, %r95, 0;
	@%p10 bra 	$L__BB1_13;
$L__BB1_14:
	ret;

}


// ===== COMPILED SASS (sm_100) =====

	.target	sm_100

	.elftype	@"ET_EXEC"


//--------------------- .note.nv.tkinfo           --------------------------
	.section	.note.nv.tkinfo,"",@"SHT_NOTE"
	.sectionflags	@"SHF_NOTE_NV_TKINFO"
	.tkinfo
        /*0018*/ 	.word	0x00000002
        /*0030*/ 	.string	""
        /*0030*/ 	.string	"ptxas"
        /*0030*/ 	.string	"Cuda compilation tools, release 13.0, V13.0.88"
        /*0030*/ 	.string	"Build cuda_13.0.r13.0/compiler.36424714_0"
        /*0030*/ 	.string	"-arch sm_100 -m 64 "



//--------------------- .note.nv.cuinfo           --------------------------
	.section	.note.nv.cuinfo,"",@"SHT_NOTE"
	.sectionflags	@"SHF_NOTE_NV_CUINFO"
        /*0018*/ 	.short	0x0002
        /*001a*/ 	.short	0x0064
        /*001c*/ 	.short	0x0082
	.zero		2


//--------------------- .nv.info                  --------------------------
	.section	.nv.info,"",@"SHT_CUDA_INFO"
	.align	4


	//----- nvinfo : EIATTR_REGCOUNT
	.align		4
        /*0000*/ 	.byte	0x04, 0x2f
        /*0002*/ 	.short	(.L_1 - .L_0)
	.align		4
.L_0:
        /*0004*/ 	.word	index@(_Z20blelloch_scan_kernelPiS_S_)
        /*0008*/ 	.word	0x00000011


	//----- nvinfo : EIATTR_FRAME_SIZE
	.align		4
.L_1:
        /*000c*/ 	.byte	0x04, 0x11
        /*000e*/ 	.short	(.L_3 - .L_2)
	.align		4
.L_2:
        /*0010*/ 	.word	index@(_Z20blelloch_scan_kernelPiS_S_)
        /*0014*/ 	.word	0x00000000


	//----- nvinfo : EIATTR_REGCOUNT
	.align		4
.L_3:
        /*0018*/ 	.byte	0x04, 0x2f
        /*001a*/ 	.short	(.L_5 - .L_4)
	.align		4
.L_4:
        /*001c*/ 	.word	index@(_Z10add_kernelPiS_i)
        /*0020*/ 	.word	0x00000020


	//----- nvinfo : EIATTR_FRAME_SIZE
	.align		4
.L_5:
        /*0024*/ 	.byte	0x04, 0x11
        /*0026*/ 	.short	(.L_7 - .L_6)
	.align		4
.L_6:
        /*0028*/ 	.word	index@(_Z10add_kernelPiS_i)
        /*002c*/ 	.word	0x00000000


	//----- nvinfo : EIATTR_MIN_STACK_SIZE
	.align		4
.L_7:
        /*0030*/ 	.byte	0x04, 0x12
        /*0032*/ 	.short	(.L_9 - .L_8)
	.align		4
.L_8:
        /*0034*/ 	.word	index@(_Z10add_kernelPiS_i)
        /*0038*/ 	.word	0x00000000


	//----- nvinfo : EIATTR_MIN_STACK_SIZE
	.align		4
.L_9:
        /*003c*/ 	.byte	0x04, 0x12
        /*003e*/ 	.short	(.L_11 - .L_10)
	.align		4
.L_10:
        /*0040*/ 	.word	index@(_Z20blelloch_scan_kernelPiS_S_)
        /*0044*/ 	.word	0x00000000
.L_11:


//--------------------- .nv.compat                --------------------------
	.section	.nv.compat,"",@"SHT_CUDA_COMPAT_INFO"
	.align	4
        /*0000*/ 	.byte	0x02, 0x09, 0x00, 0x00, 0x02, 0x02, 0x01, 0x00, 0x02, 0x05, 0x05, 0x00, 0x03, 0x07, 0x01, 0x01
        /*0010*/ 	.byte	0x02, 0x03, 0x00, 0x00, 0x02, 0x06, 0x01, 0x00, 0x04, 0x0b, 0x08, 0x00, 0x09, 0x00, 0x00, 0x00
        /*0020*/ 	.byte	0x00, 0x00, 0x00, 0x00


//--------------------- .nv.info._Z10add_kernelPiS_i --------------------------
	.section	.nv.info._Z10add_kernelPiS_i,"",@"SHT_CUDA_INFO"
	.sectionflags	@""
	.align	4


	//----- nvinfo : EIATTR_CUDA_API_VERSION
	.align		4
        /*0000*/ 	.byte	0x04, 0x37
        /*0002*/ 	.short	(.L_13 - .L_12)
.L_12:
        /*0004*/ 	.word	0x00000082


	//----- nvinfo : EIATTR_KPARAM_INFO
	.align		4
.L_13:
        /*0008*/ 	.byte	0x04, 0x17
        /*000a*/ 	.short	(.L_15 - .L_14)
.L_14:
        /*000c*/ 	.word	0x00000000
        /*0010*/ 	.short	0x0002
        /*0012*/ 	.short	0x0010
        /*0014*/ 	.byte	0x00, 0xf0, 0x11, 0x00


	//----- nvinfo : EIATTR_KPARAM_INFO
	.align		4
.L_15:
        /*0018*/ 	.byte	0x04, 0x17
        /*001a*/ 	.short	(.L_17 - .L_16)
.L_16:
        /*001c*/ 	.word	0x00000000
        /*0020*/ 	.short	0x0001
        /*0022*/ 	.short	0x0008
        /*0024*/ 	.byte	0x00, 0xf5, 0x21, 0x00


	//----- nvinfo : EIATTR_KPARAM_INFO
	.align		4
.L_17:
        /*0028*/ 	.byte	0x04, 0x17
        /*002a*/ 	.short	(.L_19 - .L_18)
.L_18:
        /*002c*/ 	.word	0x00000000
        /*0030*/ 	.short	0x0000
        /*0032*/ 	.short	0x0000
        /*0034*/ 	.byte	0x00, 0xf5, 0x21, 0x00


	//----- nvinfo : EIATTR_SPARSE_MMA_MASK
	.align		4
.L_19:
        /*0038*/ 	.byte	0x03, 0x50
        /*003a*/ 	.short	0x0000


	//----- nvinfo : EIATTR_MAXREG_COUNT
	.align		4
        /*003c*/ 	.byte	0x03, 0x1b
        /*003e*/ 	.short	0x00ff


	//----- nvinfo : EIATTR_MERCURY_ISA_VERSION
	.align		4
        /*0040*/ 	.byte	0x03, 0x5f
        /*0042*/ 	.short	0x0101


	//----- nvinfo : EIATTR_VRC_CTA_INIT_COUNT
	.align		4
        /*0044*/ 	.byte	0x02, 0x4a
	.zero		1
	.zero		1


	//----- nvinfo : EIATTR_EXIT_INSTR_OFFSETS
	.align		4
        /*0048*/ 	.byte	0x04, 0x1c
        /*004a*/ 	.short	(.L_21 - .L_20)


	//   ....[0]....
.L_20:
        /*004c*/ 	.word	0x00000030


	//   ....[1]....
        /*0050*/ 	.word	0x00000070


	//   ....[2]....
        /*0054*/ 	.word	0x00000520


	//   ....[3]....
        /*0058*/ 	.word	0x00000730


	//   ....[4]....
        /*005c*/ 	.word	0x00000880


	//   ....[5]....
        /*0060*/ 	.word	0x00000940


	//----- nvinfo : EIATTR_CBANK_PARAM_SIZE
	.align		4
.L_21:
        /*0064*/ 	.byte	0x03, 0x19
        /*0066*/ 	.short	0x0014


	//----- nvinfo : EIATTR_PARAM_CBANK
	.align		4
        /*0068*/ 	.byte	0x04, 0x0a
        /*006a*/ 	.short	(.L_23 - .L_22)
	.align		4
.L_22:
        /*006c*/ 	.word	index@(.nv.constant0._Z10add_kernelPiS_i)
        /*0070*/ 	.short	0x0380
        /*0072*/ 	.short	0x0014


	//----- nvinfo : EIATTR_SW_WAR
	.align		4
.L_23:
        /*0074*/ 	.byte	0x04, 0x36
        /*0076*/ 	.short	(.L_25 - .L_24)
.L_24:
        /*0078*/ 	.word	0x00000008
.L_25:


//--------------------- .nv.info._Z20blelloch_scan_kernelPiS_S_ --------------------------
	.section	.nv.info._Z20blelloch_scan_kernelPiS_S_,"",@"SHT_CUDA_INFO"
	.sectionflags	@""
	.align	4


	//----- nvinfo : EIATTR_CUDA_API_VERSION
	.align		4
        /*0000*/ 	.byte	0x04, 0x37
        /*0002*/ 	.short	(.L_27 - .L_26)
.L_26:
        /*0004*/ 	.word	0x00000082


	//----- nvinfo : EIATTR_KPARAM_INFO
	.align		4
.L_27:
        /*0008*/ 	.byte	0x04, 0x17
        /*000a*/ 	.short	(.L_29 - .L_28)
.L_28:
        /*000c*/ 	.word	0x00000000
        /*0010*/ 	.short	0x0002
        /*0012*/ 	.short	0x0010
        /*0014*/ 	.byte	0x00, 0xf5, 0x21, 0x00


	//----- nvinfo : EIATTR_KPARAM_INFO
	.align		4
.L_29:
        /*0018*/ 	.byte	0x04, 0x17
        /*001a*/ 	.short	(.L_31 - .L_30)
.L_30:
        /*001c*/ 	.word	0x00000000
        /*0020*/ 	.short	0x0001
        /*0022*/ 	.short	0x0008
        /*0024*/ 	.byte	0x00, 0xf5, 0x21, 0x00


	//----- nvinfo : EIATTR_KPARAM_INFO
	.align		4
.L_31:
        /*0028*/ 	.byte	0x04, 0x17
        /*002a*/ 	.short	(.L_33 - .L_32)
.L_32:
        /*002c*/ 	.word	0x00000000
        /*0030*/ 	.short	0x0000
        /*0032*/ 	.short	0x0000
        /*0034*/ 	.byte	0x00, 0xf5, 0x21, 0x00


	//----- nvinfo : EIATTR_SPARSE_MMA_MASK
	.align		4
.L_33:
        /*0038*/ 	.byte	0x03, 0x50
        /*003a*/ 	.short	0x0000


	//----- nvinfo : EIATTR_MAXREG_COUNT
	.align		4
        /*003c*/ 	.byte	0x03, 0x1b
        /*003e*/ 	.short	0x00ff


	//----- nvinfo : EIATTR_NUM_BARRIERS
	.align		4
        /*0040*/ 	.byte	0x02, 0x4c
        /*0042*/ 	.byte	0x01
	.zero		1


	//----- nvinfo : EIATTR_MERCURY_ISA_VERSION
	.align		4
        /*0044*/ 	.byte	0x03, 0x5f
        /*0046*/ 	.short	0x0101


	//----- nvinfo : EIATTR_VRC_CTA_INIT_COUNT
	.align		4
        /*0048*/ 	.byte	0x02, 0x4a
	.zero		1
	.zero		1


	//----- nvinfo : EIATTR_EXIT_INSTR_OFFSETS
	.align		4
        /*004c*/ 	.byte	0x04, 0x1c
        /*004e*/ 	.short	(.L_35 - .L_34)


	//   ....[0]....
.L_34:
        /*0050*/ 	.word	0x00000450


	//   ....[1]....
        /*0054*/ 	.word	0x00000490


	//   ....[2]....
        /*0058*/ 	.word	0x000004c0


	//----- nvinfo : EIATTR_CRS_STACK_SIZE
	.align		4
.L_35:
        /*005c*/ 	.byte	0x04, 0x1e
        /*005e*/ 	.short	(.L_37 - .L_36)
.L_36:
        /*0060*/ 	.word	0x00000000


	//----- nvinfo : EIATTR_CBANK_PARAM_SIZE
	.align		4
.L_37:
        /*0064*/ 	.byte	0x03, 0x19
        /*0066*/ 	.short	0x0018


	//----- nvinfo : EIATTR_PARAM_CBANK
	.align		4
        /*0068*/ 	.byte	0x04, 0x0a
        /*006a*/ 	.short	(.L_39 - .L_38)
	.align		4
.L_38:
        /*006c*/ 	.word	index@(.nv.constant0._Z20blelloch_scan_kernelPiS_S_)
        /*0070*/ 	.short	0x0380
        /*0072*/ 	.short	0x0018


	//----- nvinfo : EIATTR_SW_WAR
	.align		4
.L_39:
        /*0074*/ 	.byte	0x04, 0x36
        /*0076*/ 	.short	(.L_41 - .L_40)
.L_40:
        /*0078*/ 	.word	0x00000008
.L_41:


//--------------------- .nv.callgraph             --------------------------
	.section	.nv.callgraph,"",@"SHT_CUDA_CALLGRAPH"
	.align	4
	.sectionentsize	8
	.align		4
        /*0000*/ 	.word	0x00000000
	.align		4
        /*0004*/ 	.word	0xffffffff
	.align		4
        /*0008*/ 	.word	0x00000000
	.align		4
        /*000c*/ 	.word	0xfffffffe
	.align		4
        /*0010*/ 	.word	0x00000000
	.align		4
        /*0014*/ 	.word	0xfffffffd
	.align		4
        /*0018*/ 	.word	0x00000000
	.align		4
        /*001c*/ 	.word	0xfffffffc


//--------------------- .text._Z10add_kernelPiS_i --------------------------
	.section	.text._Z10add_kernelPiS_i,"ax",@progbits
	.align	128
        .global         _Z10add_kernelPiS_i
        .type           _Z10add_kernelPiS_i,@function
        .size           _Z10add_kernelPiS_i,(.L_x_12 - _Z10add_kernelPiS_i)
        .other          _Z10add_kernelPiS_i,@"STO_CUDA_ENTRY STV_DEFAULT"
_Z10add_kernelPiS_i:
.text._Z10add_kernelPiS_i:
[----:B------:R-:W-:Y:S01]  /*0000*/  LDC R1, c[0x0][0x37c] ;  /* 0x0000df00ff017b82 */ /* 0x000fe20000000800 */
[----:B------:R-:W0:Y:S02]  /*0010*/  S2R R6, SR_CTAID.X ;  /* 0x0000000000067919 */ /* 0x000e240000002500 */
[----:B0-----:R-:W-:-:S13]  /*0020*/  ISETP.NE.AND P0, PT, R6, RZ, PT ;  /* 0x000000ff0600720c */ /* 0x001fda0003f05270 */
[----:B------:R-:W-:Y:S05]  /*0030*/  @!P0 EXIT ;  /* 0x000000000000894d */ /* 0x000fea0003800000 */
[----:B------:R-:W0:Y:S08]  /*0040*/  LDC R0, c[0x0][0x390] ;  /* 0x0000e400ff007b82 */ /* 0x000e300000000800 */
[----:B------:R-:W1:Y:S01]  /*0050*/  LDC.64 R2, c[0x0][0x388] ;  /* 0x0000e200ff027b82 */ /* 0x000e620000000a00 */
[----:B0-----:R-:W-:-:S13]  /*0060*/  ISETP.GE.AND P0, PT, R0, 0x1, PT ;  /* 0x000000010000780c */ /* 0x001fda0003f06270 */
[----:B-1----:R-:W-:Y:S05]  /*0070*/  @!P0 EXIT ;  /* 0x000000000000894d */ /* 0x002fea0003800000 */
[----:B------:R-:W-:Y:S01]  /*0080*/  VIADD R5, R6, 0xffffffff ;  /* 0xffffffff06057836 */ /* 0x000fe20000000000 */
[----:B------:R-:W0:Y:S03]  /*0090*/  LDCU.64 UR6, c[0x0][0x358] ;  /* 0x00006b00ff0677ac */ /* 0x000e260008000a00 */
[----:B------:R-:W-:Y:S02]  /*00a0*/  IMAD.WIDE.U32 R2, R5, 0x4, R2 ;  /* 0x0000000405027825 */ /* 0x000fe400078e0002 */
[----:B------:R-:W1:Y:S01]  /*00b0*/  S2R R5, SR_TID.X ;  /* 0x0000000000057919 */ /* 0x000e620000002100 */
[----:B------:R-:W1:Y:S01]  /*00c0*/  LDCU UR4, c[0x0][0x360] ;  /* 0x00006c00ff0477ac */ /* 0x000e620008000800 */
[C---:B------:R-:W-:Y:S02]  /*00d0*/  ISETP.GE.U32.AND P1, PT, R0.reuse, 0x10, PT ;  /* 0x000000100000780c */ /* 0x040fe40003f26070 */
[----:B------:R-:W-:-:S04]  /*00e0*/  LOP3.LUT R7, R0, 0xf, RZ, 0xc0, !PT ;  /* 0x0000000f00077812 */ /* 0x000fc800078ec0ff */
[----:B------:R-:W-:Y:S01]  /*00f0*/  ISETP.NE.AND P0, PT, R7, RZ, PT ;  /* 0x000000ff0700720c */ /* 0x000fe20003f05270 */
[----:B0-----:R0:W5:Y:S01]  /*0100*/  LDG.E R4, desc[UR6][R2.64] ;  /* 0x0000000602047981 */ /* 0x001162000c1e1900 */
[----:B-1----:R-:W-:Y:S02]  /*0110*/  IMAD R5, R6, UR4, R5 ;  /* 0x0000000406057c24 */ /* 0x002fe4000f8e0205 */
[----:B------:R-:W-:Y:S02]  /*0120*/  IMAD.MOV.U32 R6, RZ, RZ, RZ ;  /* 0x000000ffff067224 */ /* 0x000fe400078e00ff */
[----:B------:R-:W-:Y:S01]  /*0130*/  IMAD R5, R5, R0, RZ ;  /* 0x0000000005057224 */ /* 0x000fe200078e02ff */
[----:B0-----:R-:W-:Y:S06]  /*0140*/  @!P1 BRA `(.L_x_0) ;  /* 0x0000000000f49947 */ /* 0x001fec0003800000 */
[----:B------:R-:W0:Y:S01]  /*0150*/  LDCU.64 UR4, c[0x0][0x380] ;  /* 0x00007000ff0477ac */ /* 0x000e220008000a00 */
[----:B------:R-:W-:Y:S02]  /*0160*/  LOP3.LUT R6, R0, 0x7ffffff0, RZ, 0xc0, !PT ;  /* 0x7ffffff000067812 */ /* 0x000fe400078ec0ff */
[----:B------:R-:W-:-:S03]  /*0170*/  MOV R8, R5 ;  /* 0x0000000500087202 */ /* 0x000fc60000000f00 */
[----:B------:R-:W-:Y:S01]  /*0180*/  IMAD.MOV R9, RZ, RZ, -R6 ;  /* 0x000000ffff097224 */ /* 0x000fe200078e0a06 */
[----:B0-----:R-:W-:-:S04]  /*0190*/  UIADD3 UR4, UP0, UPT, UR4, 0x20, URZ ;  /* 0x0000002004047890 */ /* 0x001fc8000ff1e0ff */
[----:B------:R-:W-:-:S12]  /*01a0*/  UIADD3.X UR5, UPT, UPT, URZ, UR5, URZ, UP0, !UPT ;  /* 0x00000005ff057290 */ /* 0x000fd800087fe4ff */
.L_x_1:
[----:B0-----:R-:W-:Y:S01]  /*01b0*/  MOV R3, UR5 ;  /* 0x0000000500037c02 */ /* 0x001fe20008000f00 */
[----:B------:R-:W-:-:S04]  /*01c0*/  IMAD.U32 R2, RZ, RZ, UR4 ;  /* 0x00000004ff027e24 */ /* 0x000fc8000f8e00ff */
[----:B------:R-:W-:-:S05]  /*01d0*/  IMAD.WIDE R2, R8, 0x4, R2 ;  /* 0x0000000408027825 */ /* 0x000fca00078e0202 */
[----:B------:R-:W2:Y:S04]  /*01e0*/  LDG.E R12, desc[UR6][R2.64+-0x20] ;  /* 0xffffe006020c7981 */ /* 0x000ea8000c1e1900 */
[----:B------:R-:W3:Y:S04]  /*01f0*/  LDG.E R14, desc[UR6][R2.64+-0x1c] ;  /* 0xffffe406020e7981 */ /* 0x000ee8000c1e1900 */
[----:B------:R-:W4:Y:S04]  /*0200*/  LDG.E R16, desc[UR6][R2.64+-0x18] ;  /* 0xffffe80602107981 */ /* 0x000f28000c1e1900 */
        /* <DEDUP_REMOVED lines=12> */
[----:B------:R-:W4:Y:S01]  /*02d0*/  LDG.E R13, desc[UR6][R2.64+0x1c] ;  /* 0x00001c06020d7981 */ /* 0x000f22000c1e1900 */
[----:B------:R-:W-:Y:S01]  /*02e0*/  IADD3 R9, PT, PT, R9, 0x10, RZ ;  /* 0x0000001009097810 */ /* 0x000fe20007ffe0ff */
[----:B------:R-:W-:-:S03]  /*02f0*/  VIADD R8, R8, 0x10 ;  /* 0x0000001008087836 */ /* 0x000fc60000000000 */
[----:B------:R-:W-:Y:S01]  /*0300*/  ISETP.NE.AND P1, PT, R9, RZ, PT ;  /* 0x000000ff0900720c */ /* 0x000fe20003f25270 */
[C---:B--2--5:R-:W-:Y:S02]  /*0310*/  IMAD.IADD R12, R4.reuse, 0x1, R12 ;  /* 0x00000001040c7824 */ /* 0x064fe400078e020c */
[----:B---3--:R-:W-:-:S03]  /*0320*/  IMAD.IADD R14, R4, 0x1, R14 ;  /* 0x00000001040e7824 */ /* 0x008fc600078e020e */
[----:B------:R0:W-:Y:S01]  /*0330*/  STG.E desc[UR6][R2.64+-0x20], R12 ;  /* 0xffffe00c02007986 */ /* 0x0001e2000c101906 */
[----:B----4-:R-:W-:-:S03]  /*0340*/  IADD3 R16, PT, PT, R4, R16, RZ ;  /* 0x0000001004107210 */ /* 0x010fc60007ffe0ff */
[----:B------:R0:W-:Y:S01]  /*0350*/  STG.E desc[UR6][R2.64+-0x1c], R14 ;  /* 0xffffe40e02007986 */ /* 0x0001e2000c101906 */
[----:B------:R-:W-:-:S03]  /*0360*/  IMAD.IADD R18, R4, 0x1, R18 ;  /* 0x0000000104127824 */ /* 0x000fc600078e0212 */
[----:B------:R0:W-:Y:S01]  /*0370*/  STG.E desc[UR6][R2.64+-0x18], R16 ;  /* 0xffffe81002007986 */ /* 0x0001e2000c101906 */
[----:B------:R-:W-:-:S03]  /*0380*/  IMAD.IADD R20, R4, 0x1, R20 ;  /* 0x0000000104147824 */ /* 0x000fc600078e0214 */
[----:B------:R0:W-:Y:S01]  /*0390*/  STG.E desc[UR6][R2.64+-0x14], R18 ;  /* 0xffffec1202007986 */ /* 0x0001e2000c101906 */
[----:B------:R-:W-:-:S03]  /*03a0*/  IADD3 R10, PT, PT, R4, R10, RZ ;  /* 0x0000000a040a7210 */ /* 0x000fc60007ffe0ff */
        /* <DEDUP_REMOVED lines=20> */
[----:B------:R0:W-:Y:S04]  /*04f0*/  STG.E desc[UR6][R2.64+0x18], R15 ;  /* 0x0000180f02007986 */ /* 0x0001e8000c101906 */
[----:B------:R0:W-:Y:S01]  /*0500*/  STG.E desc[UR6][R2.64+0x1c], R13 ;  /* 0x00001c0d02007986 */ /* 0x0001e2000c101906 */
[----:B------:R-:W-:Y:S05]  /*0510*/  @P1 BRA `(.L_x_1) ;  /* 0xfffffffc00241947 */ /* 0x000fea000383ffff */
.L_x_0:
[----:B------:R-:W-:Y:S05]  /*0520*/  @!P0 EXIT ;  /* 0x000000000000894d */ /* 0x000fea0003800000 */
[----:B------:R-:W-:Y:S02]  /*0530*/  ISETP.GE.U32.AND P0, PT, R7, 0x8, PT ;  /* 0x000000080700780c */ /* 0x000fe40003f06070 */
[----:B------:R-:W-:-:S04]  /*0540*/  LOP3.LUT R8, R0, 0x7, RZ, 0xc0, !PT ;  /* 0x0000000700087812 */ /* 0x000fc800078ec0ff */
[----:B------:R-:W-:-:S07]  /*0550*/  ISETP.NE.AND P1, PT, R8, RZ, PT ;  /* 0x000000ff0800720c */ /* 0x000fce0003f25270 */
[----:B------:R-:W-:Y:S06]  /*0560*/  @!P0 BRA `(.L_x_2) ;  /* 0x0000000000708947 */ /* 0x000fec0003800000 */
[----:B0-----:R-:W0:Y:S01]  /*0570*/  LDC.64 R2, c[0x0][0x380] ;  /* 0x0000e000ff027b82 */ /* 0x001e220000000a00 */
[----:B------:R-:W-:-:S05]  /*0580*/  IADD3 R7, PT, PT, R5, R6, RZ ;  /* 0x0000000605077210 */ /* 0x000fca0007ffe0ff */
[----:B0-----:R-:W-:-:S05]  /*0590*/  IMAD.WIDE R2, R7, 0x4, R2 ;  /* 0x0000000407027825 */ /* 0x001fca00078e0202 */
[----:B------:R-:W2:Y:S04]  /*05a0*/  LDG.E R7, desc[UR6][R2.64] ;  /* 0x0000000602077981 */ /* 0x000ea8000c1e1900 */
[----:B------:R-:W3:Y:S04]  /*05b0*/  LDG.E R9, desc[UR6][R2.64+0x4] ;  /* 0x0000040602097981 */ /* 0x000ee8000c1e1900 */
[----:B------:R-:W4:Y:S04]  /*05c0*/  LDG.E R11, desc[UR6][R2.64+0x8] ;  /* 0x00000806020b7981 */ /* 0x000f28000c1e1900 */
[----:B------:R-:W4:Y:S04]  /*05d0*/  LDG.E R13, desc[UR6][R2.64+0xc] ;  /* 0x00000c06020d7981 */ /* 0x000f28000c1e1900 */
[----:B------:R-:W4:Y:S04]  /*05e0*/  LDG.E R15, desc[UR6][R2.64+0x10] ;  /* 0x00001006020f7981 */ /* 0x000f28000c1e1900 */
[----:B------:R-:W4:Y:S04]  /*05f0*/  LDG.E R17, desc[UR6][R2.64+0x14] ;  /* 0x0000140602117981 */ /* 0x000f28000c1e1900 */
[----:B------:R-:W4:Y:S04]  /*0600*/  LDG.E R19, desc[UR6][R2.64+0x18] ;  /* 0x0000180602137981 */ /* 0x000f28000c1e1900 */
[----:B------:R-:W4:Y:S01]  /*0610*/  LDG.E R21, desc[UR6][R2.64+0x1c] ;  /* 0x00001c0602157981 */ /* 0x000f22000c1e1900 */
[----:B------:R-:W-:-:S02]  /*0620*/  VIADD R6, R6, 0x8 ;  /* 0x0000000806067836 */ /* 0x000fc40000000000 */
[C---:B--2--5:R-:W-:Y:S01]  /*0630*/  IMAD.IADD R7, R4.reuse, 0x1, R7 ;  /* 0x0000000104077824 */ /* 0x064fe200078e0207 */
[----:B---3--:R-:W-:-:S04]  /*0640*/  IADD3 R9, PT, PT, R4, R9, RZ ;  /* 0x0000000904097210 */ /* 0x008fc80007ffe0ff */
[----:B------:R1:W-:Y:S01]  /*0650*/  STG.E desc[UR6][R2.64], R7 ;  /* 0x0000000702007986 */ /* 0x0003e2000c101906 */
[----:B----4-:R-:W-:-:S03]  /*0660*/  IMAD.IADD R11, R4, 0x1, R11 ;  /* 0x00000001040b7824 */ /* 0x010fc600078e020b */
        /* <DEDUP_REMOVED lines=10> */
[----:B------:R1:W-:Y:S04]  /*0710*/  STG.E desc[UR6][R2.64+0x18], R19 ;  /* 0x0000181302007986 */ /* 0x0003e8000c101906 */
[----:B------:R1:W-:Y:S02]  /*0720*/  STG.E desc[UR6][R2.64+0x1c], R21 ;  /* 0x00001c1502007986 */ /* 0x0003e4000c101906 */
.L_x_2:
[----:B------:R-:W-:Y:S05]  /*0730*/  @!P1 EXIT ;  /* 0x000000000000994d */ /* 0x000fea0003800000 */
[----:B------:R-:W-:Y:S02]  /*0740*/  ISETP.GE.U32.AND P0, PT, R8, 0x4, PT ;  /* 0x000000040800780c */ /* 0x000fe40003f06070 */
[----:B------:R-:W-:-:S04]  /*0750*/  LOP3.LUT R0, R0, 0x3, RZ, 0xc0, !PT ;  /* 0x0000000300007812 */ /* 0x000fc800078ec0ff */
[----:B------:R-:W-:-:S07]  /*0760*/  ISETP.NE.AND P1, PT, R0, RZ, PT ;  /* 0x000000ff0000720c */ /* 0x000fce0003f25270 */
[----:B------:R-:W-:Y:S06]  /*0770*/  @!P0 BRA `(.L_x_3) ;  /* 0x0000000000408947 */ /* 0x000fec0003800000 */
[----:B01----:R-:W0:Y:S01]  /*0780*/  LDC.64 R2, c[0x0][0x380] ;  /* 0x0000e000ff027b82 */ /* 0x003e220000000a00 */
[----:B------:R-:W-:-:S05]  /*0790*/  IADD3 R7, PT, PT, R5, R6, RZ ;  /* 0x0000000605077210 */ /* 0x000fca0007ffe0ff */
[----:B0-----:R-:W-:-:S05]  /*07a0*/  IMAD.WIDE R2, R7, 0x4, R2 ;  /* 0x0000000407027825 */ /* 0x001fca00078e0202 */
[----:B------:R-:W2:Y:S04]  /*07b0*/  LDG.E R7, desc[UR6][R2.64] ;  /* 0x0000000602077981 */ /* 0x000ea8000c1e1900 */
[----:B------:R-:W3:Y:S04]  /*07c0*/  LDG.E R9, desc[UR6][R2.64+0x4] ;  /* 0x0000040602097981 */ /* 0x000ee8000c1e1900 */
        /* <DEDUP_REMOVED lines=9> */
[----:B------:R2:W-:Y:S04]  /*0860*/  STG.E desc[UR6][R2.64+0x8], R11 ;  /* 0x0000080b02007986 */ /* 0x0005e8000c101906 */
[----:B------:R2:W-:Y:S02]  /*0870*/  STG.E desc[UR6][R2.64+0xc], R13 ;  /* 0x00000c0d02007986 */ /* 0x0005e4000c101906 */
.L_x_3:
[----:B------:R-:W-:Y:S05]  /*0880*/  @!P1 EXIT ;  /* 0x000000000000994d */ /* 0x000fea0003800000 */
[----:B-12---:R-:W1:Y:S01]  /*0890*/  LDC.64 R8, c[0x0][0x380] ;  /* 0x0000e000ff087b82 */ /* 0x006e620000000a00 */
[----:B------:R-:W-:Y:S01]  /*08a0*/  IADD3 R5, PT, PT, R5, R6, RZ ;  /* 0x0000000605057210 */ /* 0x000fe20007ffe0ff */
[----:B------:R-:W-:-:S07]  /*08b0*/  IMAD.MOV R0, RZ, RZ, -R0 ;  /* 0x000000ffff007224 */ /* 0x000fce00078e0a00 */
.L_x_4:
[----:B012---:R-:W-:-:S05]  /*08c0*/  IMAD.WIDE R2, R5, 0x4, R8 ;  /* 0x0000000405027825 */ /* 0x007fca00078e0208 */
[----:B------:R-:W2:Y:S01]  /*08d0*/  LDG.E R7, desc[UR6][R2.64] ;  /* 0x0000000602077981 */ /* 0x000ea2000c1e1900 */
[----:B------:R-:W-:Y:S01]  /*08e0*/  VIADD R0, R0, 0x1 ;  /* 0x0000000100007836 */ /* 0x000fe20000000000 */
[----:B------:R-:W-:-:S04]  /*08f0*/  IADD3 R5, PT, PT, R5, 0x1, RZ ;  /* 0x0000000105057810 */ /* 0x000fc80007ffe0ff */
[----:B------:R-:W-:Y:S02]  /*0900*/  ISETP.NE.AND P0, PT, R0, RZ, PT ;  /* 0x000000ff0000720c */ /* 0x000fe40003f05270 */
[----:B--2--5:R-:W-:-:S05]  /*0910*/  IADD3 R7, PT, PT, R4, R7, RZ ;  /* 0x0000000704077210 */ /* 0x024fca0007ffe0ff */
[----:B------:R2:W-:Y:S06]  /*0920*/  STG.E desc[UR6][R2.64], R7 ;  /* 0x0000000702007986 */ /* 0x0005ec000c101906 */
[----:B------:R-:W-:Y:S05]  /*0930*/  @P0 BRA `(.L_x_4) ;  /* 0xfffffffc00e00947 */ /* 0x000fea000383ffff */
[----:B------:R-:W-:Y:S05]  /*0940*/  EXIT ;  /* 0x000000000000794d */ /* 0x000fea0003800000 */
.L_x_5:
[----:B------:R-:W-:-:S00]  /*0950*/  BRA `(.L_x_5) ;  /* 0xfffffffc00fc7947 */ /* 0x000fc0000383ffff */
[----:B------:R-:W-:-:S00]  /*0960*/  NOP ;  /* 0x0000000000007918 */ /* 0x000fc00000000000 */
        /* <DEDUP_REMOVED lines=9> */
.L_x_12:


//--------------------- .text._Z20blelloch_scan_kernelPiS_S_ --------------------------
	.section	.text._Z20blelloch_scan_kernelPiS_S_,"ax",@progbits
	.align	128
        .global         _Z20blelloch_scan_kernelPiS_S_
        .type           _Z20blelloch_scan_kernelPiS_S_,@function
        .size           _Z20blelloch_scan_kernelPiS_S_,(.L_x_13 - _Z20blelloch_scan_kernelPiS_S_)
        .other          _Z20blelloch_scan_kernelPiS_S_,@"STO_CUDA_ENTRY STV_DEFAULT"
_Z20blelloch_scan_kernelPiS_S_:
.text._Z20blelloch_scan_kernelPiS_S_:
[----:B------:R-:W-:Y:S01]  /*0000*/  LDC R1, c[0x0][0x37c] ;  /* 0x0000df00ff017b82 */ /* 0x000fe20000000800 */
[----:B------:R-:W0:Y:S07]  /*0010*/  S2R R5, SR_TID.X ;  /* 0x0000000000057919 */ /* 0x000e2e0000002100 */
[----:B------:R-:W0:Y:S01]  /*0020*/  LDC R4, c[0x0][0x360] ;  /* 0x0000d800ff047b82 */ /* 0x000e220000000800 */
[----:B------:R-:W1:Y:S01]  /*0030*/  LDCU.64 UR6, c[0x0][0x358] ;  /* 0x00006b00ff0677ac */ /* 0x000e620008000a00 */
[----:B------:R-:W0:Y:S06]  /*0040*/  S2R R0, SR_CTAID.X ;  /* 0x0000000000007919 */ /* 0x000e2c0000002500 */
[----:B------:R-:W2:Y:S01]  /*0050*/  LDC.64 R2, c[0x0][0x388] ;  /* 0x0000e200ff027b82 */ /* 0x000ea20000000a00 */
[----:B0-----:R-:W-:-:S04]  /*0060*/  IMAD R6, R0, R4, R5 ;  /* 0x0000000400067224 */ /* 0x001fc800078e0205 */
[----:B------:R-:W-:-:S04]  /*0070*/  IMAD.SHL.U32 R6, R6, 0x2, RZ ;  /* 0x0000000206067824 */ /* 0x000fc800078e00ff */
[----:B--2---:R-:W-:-:S05]  /*0080*/  IMAD.WIDE R2, R6, 0x4, R2 ;  /* 0x0000000406027825 */ /* 0x004fca00078e0202 */
[----:B-1----:R-:W2:Y:S04]  /*0090*/  LDG.E R8, desc[UR6][R2.64] ;  /* 0x0000000602087981 */ /* 0x002ea8000c1e1900 */
[----:B------:R-:W2:Y:S01]  /*00a0*/  LDG.E R9, desc[UR6][R2.64+0x4] ;  /* 0x0000040602097981 */ /* 0x000ea2000c1e1900 */
[----:B------:R-:W0:Y:S01]  /*00b0*/  S2UR UR5, SR_CgaCtaId ;  /* 0x00000000000579c3 */ /* 0x000e220000008800 */
[----:B------:R-:W-:Y:S01]  /*00c0*/  UMOV UR4, 0x400 ;  /* 0x0000040000047882 */ /* 0x000fe20000000000 */
[----:B------:R-:W-:Y:S02]  /*00d0*/  IMAD.MOV.U32 R11, RZ, RZ, 0x1 ;  /* 0x00000001ff0b7424 */ /* 0x000fe400078e00ff */
[----:B------:R-:W-:Y:S02]  /*00e0*/  IMAD.SHL.U32 R10, R5, 0x2, RZ ;  /* 0x00000002050a7824 */ /* 0x000fe400078e00ff */
[----:B------:R-:W-:Y:S01]  /*00f0*/  IMAD.MOV.U32 R12, RZ, RZ, R4 ;  /* 0x000000ffff0c7224 */ /* 0x000fe200078e0004 */
[----:B0-----:R-:W-:-:S06]  /*0100*/  ULEA UR4, UR5, UR4, 0x18 ;  /* 0x0000000405047291 */ /* 0x001fcc000f8ec0ff */
[----:B------:R-:W-:-:S05]  /*0110*/  LEA R7, R5, UR4, 0x3 ;  /* 0x0000000405077c11 */ /* 0x000fca000f8e18ff */
[----:B--2---:R0:W-:Y:S02]  /*0120*/  STS.64 [R7], R8 ;  /* 0x0000000807007388 */ /* 0x0041e40000000a00 */
.L_x_6:
[----:B------:R-:W-:-:S13]  /*0130*/  ISETP.GE.U32.AND P0, PT, R5, R12, PT ;  /* 0x0000000c0500720c */ /* 0x000fda0003f06070 */
[----:B0-----:R-:W-:-:S05]  /*0140*/  @!P0 IMAD R8, R10, R11, R11 ;  /* 0x0000000b0a088224 */ /* 0x001fca00078e020b */
[----:B------:R-:W-:-:S04]  /*0150*/  @!P0 LEA R8, R8, UR4, 0x2 ;  /* 0x0000000408088c11 */ /* 0x000fc8000f8e10ff */
[C---:B------:R-:W-:Y:S01]  /*0160*/  @!P0 LEA R9, R11.reuse, R8, 0x2 ;  /* 0x000000080b098211 */ /* 0x040fe200078e10ff */
[----:B------:R-:W-:Y:S01]  /*0170*/  IMAD.SHL.U32 R11, R11, 0x2, RZ ;  /* 0x000000020b0b7824 */ /* 0x000fe200078e00ff */
[----:B------:R-:W-:Y:S04]  /*0180*/  @!P0 LDS R8, [R8+-0x4] ;  /* 0xfffffc0008088984 */ /* 0x000fe80000000800 */
[----:B------:R-:W0:Y:S02]  /*0190*/  @!P0 LDS R13, [R9+-0x4] ;  /* 0xfffffc00090d8984 */ /* 0x000e240000000800 */
[----:B0-----:R-:W-:-:S05]  /*01a0*/  @!P0 IMAD.IADD R14, R8, 0x1, R13 ;  /* 0x00000001080e8824 */ /* 0x001fca00078e020d */
[----:B------:R1:W-:Y:S01]  /*01b0*/  @!P0 STS [R9+-0x4], R14 ;  /* 0xfffffc0e09008388 */ /* 0x0003e20000000800 */
[----:B------:R-:W-:Y:S01]  /*01c0*/  BAR.SYNC.DEFER_BLOCKING 0x0 ;  /* 0x0000000000007b1d */ /* 0x000fe20000010000 */
[----:B------:R-:W-:Y:S02]  /*01d0*/  ISETP.GT.U32.AND P0, PT, R12, 0x1, PT ;  /* 0x000000010c00780c */ /* 0x000fe40003f04070 */
[----:B------:R-:W-:-:S11]  /*01e0*/  SHF.R.U32.HI R12, RZ, 0x1, R12 ;  /* 0x00000001ff0c7819 */ /* 0x000fd6000001160c */
[----:B-1----:R-:W-:Y:S05]  /*01f0*/  @P0 BRA `(.L_x_6) ;  /* 0xfffffffc00cc0947 */ /* 0x002fea000383ffff */
[----:B------:R-:W-:Y:S01]  /*0200*/  ISETP.NE.AND P0, PT, R5, RZ, PT ;  /* 0x000000ff0500720c */ /* 0x000fe20003f05270 */
[----:B------:R-:W-:Y:S01]  /*0210*/  VIADD R10, R10, 0x2 ;  /* 0x000000020a0a7836 */ /* 0x000fe20000000000 */
[----:B------:R-:W-:Y:S01]  /*0220*/  MOV R9, R4 ;  /* 0x0000000400097202 */ /* 0x000fe20000000f00 */
[----:B------:R-:W-:-:S10]  /*0230*/  UMOV UR5, 0x1 ;  /* 0x0000000100057882 */ /* 0x000fd40000000000 */
[----:B------:R-:W-:-:S05]  /*0240*/  @!P0 LEA R8, R4, UR4, 0x3 ;  /* 0x0000000404088c11 */ /* 0x000fca000f8e18ff */
[----:B------:R0:W-:Y:S02]  /*0250*/  @!P0 STS [R8+-0x4], RZ ;  /* 0xfffffcff08008388 */ /* 0x0001e40000000800 */
.L_x_9:
[----:B------:R-:W-:Y:S01]  /*0260*/  ISETP.GE.U32.AND P0, PT, R5, UR5, PT ;  /* 0x0000000505007c0c */ /* 0x000fe2000bf06070 */
[----:B------:R-:W-:-:S12]  /*0270*/  BSSY.RECONVERGENT B0, `(.L_x_7) ;  /* 0x000000b000007945 */ /* 0x000fd80003800200 */
[----:B-1----:R-:W-:Y:S05]  /*0280*/  @P0 BRA `(.L_x_8) ;  /* 0x0000000000240947 */ /* 0x002fea0003800000 */
[----:B0-----:R-:W-:-:S04]  /*0290*/  IMAD R8, R10, R9, RZ ;  /* 0x000000090a087224 */ /* 0x001fc800078e02ff */
[C---:B------:R-:W-:Y:S01]  /*02a0*/  IMAD.IADD R11, R8.reuse, 0x1, -R9 ;  /* 0x00000001080b7824 */ /* 0x040fe200078e0a09 */
[----:B------:R-:W-:-:S04]  /*02b0*/  LEA R8, R8, UR4, 0x2 ;  /* 0x0000000408087c11 */ /* 0x000fc8000f8e10ff */
[----:B------:R-:W-:Y:S02]  /*02c0*/  LEA R12, R11, UR4, 0x2 ;  /* 0x000000040b0c7c11 */ /* 0x000fe4000f8e10ff */
[----:B------:R-:W-:Y:S04]  /*02d0*/  LDS R11, [R8+-0x4] ;  /* 0xfffffc00080b7984 */ /* 0x000fe80000000800 */
[----:B------:R-:W0:Y:S02]  /*02e0*/  LDS R14, [R12+-0x4] ;  /* 0xfffffc000c0e7984 */ /* 0x000e240000000800 */
[----:B0-----:R-:W-:-:S05]  /*02f0*/  IMAD.IADD R13, R11, 0x1, R14 ;  /* 0x000000010b0d7824 */ /* 0x001fca00078e020e */
[----:B------:R1:W-:Y:S04]  /*0300*/  STS [R8+-0x4], R13 ;  /* 0xfffffc0d08007388 */ /* 0x0003e80000000800 */
[----:B------:R1:W-:Y:S02]  /*0310*/  STS [R12+-0x4], R11 ;  /* 0xfffffc0b0c007388 */ /* 0x0003e40000000800 */
.L_x_8:
[----:B------:R-:W-:Y:S05]  /*0320*/  BSYNC.RECONVERGENT B0 ;  /* 0x0000000000007941 */ /* 0x000fea0003800200 */
.L_x_7:
[----:B------:R-:W-:Y:S01]  /*0330*/  USHF.L.U32 UR5, UR5, 0x1, URZ ;  /* 0x0000000105057899 */ /* 0x000fe200080006ff */
[----:B------:R-:W-:Y:S01]  /*0340*/  BAR.SYNC.DEFER_BLOCKING 0x0 ;  /* 0x0000000000007b1d */ /* 0x000fe20000010000 */
[----:B------:R-:W-:-:S04]  /*0350*/  SHF.R.U32.HI R9, RZ, 0x1, R9 ;  /* 0x00000001ff097819 */ /* 0x000fc80000011609 */
[----:B------:R-:W-:-:S13]  /*0360*/  ISETP.LT.U32.AND P0, PT, R4, UR5, PT ;  /* 0x0000000504007c0c */ /* 0x000fda000bf01070 */
[----:B------:R-:W-:Y:S05]  /*0370*/  @!P0 BRA `(.L_x_9) ;  /* 0xfffffffc00b88947 */ /* 0x000fea000383ffff */
[----:B-1----:R-:W1:Y:S01]  /*0380*/  LDS R11, [R7+0x4] ;  /* 0x00000400070b7984 */ /* 0x002e620000000800 */
[----:B0-----:R-:W0:Y:S01]  /*0390*/  LDC.64 R8, c[0x0][0x380] ;  /* 0x0000e000ff087b82 */ /* 0x001e220000000a00 */
[----:B------:R-:W-:-:S04]  /*03a0*/  IADD3 R4, PT, PT, R4, -0x1, RZ ;  /* 0xffffffff04047810 */ /* 0x000fc80007ffe0ff */
[----:B------:R-:W-:Y:S01]  /*03b0*/  ISETP.NE.AND P0, PT, R5, R4, PT ;  /* 0x000000040500720c */ /* 0x000fe20003f05270 */
[----:B0-----:R-:W-:-:S05]  /*03c0*/  IMAD.WIDE R4, R6, 0x4, R8 ;  /* 0x0000000406047825 */ /* 0x001fca00078e0208 */
[----:B-1----:R0:W-:Y:S07]  /*03d0*/  STG.E desc[UR6][R4.64], R11 ;  /* 0x0000000b04007986 */ /* 0x0021ee000c101906 */
[----:B------:R-:W-:Y:S05]  /*03e0*/  @P0 BRA `(.L_x_10) ;  /* 0x00000000002c0947 */ /* 0x000fea0003800000 */
[----:B------:R-:W0:Y:S01]  /*03f0*/  LDG.E R2, desc[UR6][R2.64+0x4] ;  /* 0x0000040602027981 */ /* 0x000e22000c1e1900 */
[----:B------:R-:W1:Y:S02]  /*0400*/  LDCU.64 UR4, c[0x0][0x390] ;  /* 0x00007200ff0477ac */ /* 0x000e640008000a00 */
[----:B-1----:R-:W-:-:S04]  /*0410*/  ISETP.NE.U32.AND P0, PT, RZ, UR4, PT ;  /* 0x00000004ff007c0c */ /* 0x002fc8000bf05070 */
[----:B------:R-:W-:Y:S01]  /*0420*/  ISETP.NE.AND.EX P0, PT, RZ, UR5, PT, P0 ;  /* 0x00000005ff007c0c */ /* 0x000fe2000bf05300 */
[----:B0-----:R-:W-:-:S05]  /*0430*/  IMAD.IADD R11, R11, 0x1, R2 ;  /* 0x000000010b0b7824 */ /* 0x001fca00078e0202 */
[----:B------:R0:W-:Y:S07]  /*0440*/  STG.E desc[UR6][R4.64+0x4], R11 ;  /* 0x0000040b04007986 */ /* 0x0001ee000c101906 */
[----:B------:R-:W-:Y:S05]  /*0450*/  @!P0 EXIT ;  /* 0x000000000000894d */ /* 0x000fea0003800000 */
[----:B------:R-:W1:Y:S02]  /*0460*/  LDC.64 R2, c[0x0][0x390] ;  /* 0x0000e400ff027b82 */ /* 0x000e640000000a00 */
[----:B-1----:R-:W-:-:S05]  /*0470*/  IMAD.WIDE.U32 R2, R0, 0x4, R2 ;  /* 0x0000000400027825 */ /* 0x002fca00078e0002 */
[----:B------:R-:W-:Y:S01]  /*0480*/  STG.E desc[UR6][R2.64], R11 ;  /* 0x0000000b02007986 */ /* 0x000fe2000c101906 */
[----:B------:R-:W-:Y:S05]  /*0490*/  EXIT ;  /* 0x000000000000794d */ /* 0x000fea0003800000 */
.L_x_10:
[----:B------:R-:W1:Y:S04]  /*04a0*/  LDS R7, [R7+0x8] ;  /* 0x0000080007077984 */ /* 0x000e680000000800 */
[----:B-1----:R-:W-:Y:S01]  /*04b0*/  STG.E desc[UR6][R4.64+0x4], R7 ;  /* 0x0000040704007986 */ /* 0x002fe2000c101906 */
[----:B------:R-:W-:Y:S05]  /*04c0*/  EXIT ;  /* 0x000000000000794d */ /* 0x000fea0003800000 */
.L_x_11:
        /* <DEDUP_REMOVED lines=11> */
.L_x_13:


//--------------------- .nv.shared._Z10add_kernelPiS_i --------------------------
	.section	.nv.shared._Z10add_kernelPiS_i,"aw",@nobits
	.sectionflags	@""
	.align	16
	.zero		1024


//--------------------- .nv.shared.reserved.0     --------------------------
	.section	.nv.shared.reserved.0,"aw",@nobits
	.weak		__nv_reservedSMEM_offset_0_alias
	.size		__nv_reservedSMEM_offset_0_alias, 0, 64
	.other		__nv_reservedSMEM_offset_0_alias,@"STO_CUDA_RESERVED_SHARED STV_DEFAULT"
__nv_reservedSMEM_offset_0_alias:
	.zero		0
	.zero		64


//--------------------- .nv.shared._Z20blelloch_scan_kernelPiS_S_ --------------------------
	.section	.nv.shared._Z20blelloch_scan_kernelPiS_S_,"aw",@nobits
	.sectionflags	@""
	.align	16
	.zero		1024


//--------------------- .nv.constant0._Z10add_kernelPiS_i --------------------------
	.section	.nv.constant0._Z10add_kernelPiS_i,"a",@progbits
	.sectionflags	@""
	.align	4
.nv.constant0._Z10add_kernelPiS_i:
	.zero		916


//--------------------- .nv.constant0._Z20blelloch_scan_kernelPiS_S_ --------------------------
	.section	.nv.constant0._Z20blelloch_scan_kernelPiS_S_,"a",@progbits
	.sectionflags	@""
	.align	4
.nv.constant0._Z20blelloch_scan_kernelPiS_S_:
	.zero		920


//--------------------- SYMBOLS --------------------------

	.type		.nv.reservedSmem.offset0,@object
	.size		.nv.reservedSmem.offset0,0x4
	.type		.nv.reservedSmem.cap,@object
	.size		.nv.reservedSmem.cap,0x4
